//
// Generated by NVIDIA NVVM Compiler
//
// Compiler Build ID: CL-36424714
// Cuda compilation tools, release 13.0, V13.0.88
// Based on NVVM 20.0.0
//

.version 9.0
.target sm_100
.address_size 64

	// .globl	_Z22addToEachValueInMatrixPiiim

.visible .entry _Z22addToEachValueInMatrixPiiim(
	.param .u64 .ptr .align 1 _Z22addToEachValueInMatrixPiiim_param_0,
	.param .u32 _Z22addToEachValueInMatrixPiiim_param_1,
	.param .u32 _Z22addToEachValueInMatrixPiiim_param_2,
	.param .u64 _Z22addToEachValueInMatrixPiiim_param_3
)
{
	.reg .pred 	%p<4>;
	.reg .b32 	%r<16>;
	.reg .b64 	%rd<8>;

	ld.param.u64 	%rd1, [_Z22addToEachValueInMatrixPiiim_param_0];
	ld.param.u32 	%r3, [_Z22addToEachValueInMatrixPiiim_param_1];
	ld.param.u32 	%r4, [_Z22addToEachValueInMatrixPiiim_param_2];
	ld.param.u64 	%rd2, [_Z22addToEachValueInMatrixPiiim_param_3];
	mov.u32 	%r6, %ctaid.x;
	mov.u32 	%r7, %ntid.x;
	mov.u32 	%r8, %tid.x;
	mad.lo.s32 	%r1, %r6, %r7, %r8;
	mov.u32 	%r9, %ctaid.y;
	mov.u32 	%r10, %ntid.y;
	mov.u32 	%r11, %tid.y;
	mad.lo.s32 	%r12, %r9, %r10, %r11;
	setp.ge.s32 	%p1, %r1, %r3;
	setp.ge.s32 	%p2, %r12, %r4;
	or.pred  	%p3, %p1, %p2;
	@%p3 bra 	$L__BB0_2;
	cvta.to.global.u64 	%rd3, %rd1;
	mad.lo.s32 	%r13, %r3, %r1, %r12;
	cvt.s64.s32 	%rd4, %r13;
	add.s64 	%rd5, %rd2, %rd4;
	shl.b64 	%rd6, %rd5, 2;
	add.s64 	%rd7, %rd3, %rd6;
	ld.global.u32 	%r14, [%rd7];
	add.s32 	%r15, %r14, 1;
	st.global.u32 	[%rd7], %r15;
$L__BB0_2:
	ret;

}


// ===== COMPILED SASS (sm_100) =====

	.target	sm_100

	.elftype	@"ET_EXEC"


//--------------------- .note.nv.tkinfo           --------------------------
	.section	.note.nv.tkinfo,"",@"SHT_NOTE"
	.sectionflags	@"SHF_NOTE_NV_TKINFO"
	.tkinfo
        /*0018*/ 	.word	0x00000002
        /*0030*/ 	.string	""
        /*0030*/ 	.string	"ptxas"
        /*0030*/ 	.string	"Cuda compilation tools, release 13.0, V13.0.88"
        /*0030*/ 	.string	"Build cuda_13.0.r13.0/compiler.36424714_0"
        /*0030*/ 	.string	"-arch sm_100 -m 64 "



//--------------------- .note.nv.cuinfo           --------------------------
	.section	.note.nv.cuinfo,"",@"SHT_NOTE"
	.sectionflags	@"SHF_NOTE_NV_CUINFO"
        /*0018*/ 	.short	0x0002
        /*001a*/ 	.short	0x0064
        /*001c*/ 	.short	0x0082
	.zero		2


//--------------------- .nv.info                  --------------------------
	.section	.nv.info,"",@"SHT_CUDA_INFO"
	.align	4


	//----- nvinfo : EIATTR_REGCOUNT
	.align		4
        /*0000*/ 	.byte	0x04, 0x2f
        /*0002*/ 	.short	(.L_1 - .L_0)
	.align		4
.L_0:
        /*0004*/ 	.word	index@(_Z22addToEachValueInMatrixPiiim)
        /*0008*/ 	.word	0x00000008


	//----- nvinfo : EIATTR_FRAME_SIZE
	.align		4
.L_1:
        /*000c*/ 	.byte	0x04, 0x11
        /*000e*/ 	.short	(.L_3 - .L_2)
	.align		4
.L_2:
        /*0010*/ 	.word	index@(_Z22addToEachValueInMatrixPiiim)
        /*0014*/ 	.word	0x00000000


	//----- nvinfo : EIATTR_MIN_STACK_SIZE
	.align		4
.L_3:
        /*0018*/ 	.byte	0x04, 0x12
        /*001a*/ 	.short	(.L_5 - .L_4)
	.align		4
.L_4:
        /*001c*/ 	.word	index@(_Z22addToEachValueInMatrixPiiim)
        /*0020*/ 	.word	0x00000000
.L_5:


//--------------------- .nv.compat                --------------------------
	.section	.nv.compat,"",@"SHT_CUDA_COMPAT_INFO"
	.align	4
        /*0000*/ 	.byte	0x02, 0x09, 0x00, 0x00, 0x02, 0x02, 0x01, 0x00, 0x02, 0x05, 0x05, 0x00, 0x03, 0x07, 0x01, 0x01
        /*0010*/ 	.byte	0x02, 0x03, 0x00, 0x00, 0x02, 0x06, 0x01, 0x00, 0x04, 0x0b, 0x08, 0x00, 0x09, 0x00, 0x00, 0x00
        /*0020*/ 	.byte	0x00, 0x00, 0x00, 0x00


//--------------------- .nv.info._Z22addToEachValueInMatrixPiiim --------------------------
	.section	.nv.info._Z22addToEachValueInMatrixPiiim,"",@"SHT_CUDA_INFO"
	.sectionflags	@""
	.align	4


	//----- nvinfo : EIATTR_CUDA_API_VERSION
	.align		4
        /*0000*/ 	.byte	0x04, 0x37
        /*0002*/ 	.short	(.L_7 - .L_6)
.L_6:
        /*0004*/ 	.word	0x00000082


	//----- nvinfo : EIATTR_KPARAM_INFO
	.align		4
.L_7:
        /*0008*/ 	.byte	0x04, 0x17
        /*000a*/ 	.short	(.L_9 - .L_8)
.L_8:
        /*000c*/ 	.word	0x00000000
        /*0010*/ 	.short	0x0003
        /*0012*/ 	.short	0x0010
        /*0014*/ 	.byte	0x00, 0xf0, 0x21, 0x00


	//----- nvinfo : EIATTR_KPARAM_INFO
	.align		4
.L_9:
        /*0018*/ 	.byte	0x04, 0x17
        /*001a*/ 	.short	(.L_11 - .L_10)
.L_10:
        /*001c*/ 	.word	0x00000000
        /*0020*/ 	.short	0x0002
        /*0022*/ 	.short	0x000c
        /*0024*/ 	.byte	0x00, 0xf0, 0x11, 0x00


	//----- nvinfo : EIATTR_KPARAM_INFO
	.align		4
.L_11:
        /*0028*/ 	.byte	0x04, 0x17
        /*002a*/ 	.short	(.L_13 - .L_12)
.L_12:
        /*002c*/ 	.word	0x00000000
        /*0030*/ 	.short	0x0001
        /*0032*/ 	.short	0x0008
        /*0034*/ 	.byte	0x00, 0xf0, 0x11, 0x00


	//----- nvinfo : EIATTR_KPARAM_INFO
	.align		4
.L_13:
        /*0038*/ 	.byte	0x04, 0x17
        /*003a*/ 	.short	(.L_15 - .L_14)
.L_14:
        /*003c*/ 	.word	0x00000000
        /*0040*/ 	.short	0x0000
        /*0042*/ 	.short	0x0000
        /*0044*/ 	.byte	0x00, 0xf5, 0x21, 0x00


	//----- nvinfo : EIATTR_SPARSE_MMA_MASK
	.align		4
.L_15:
        /*0048*/ 	.byte	0x03, 0x50
        /*004a*/ 	.short	0x0000


	//----- nvinfo : EIATTR_MAXREG_COUNT
	.align		4
        /*004c*/ 	.byte	0x03, 0x1b
        /*004e*/ 	.short	0x00ff


	//----- nvinfo : EIATTR_MERCURY_ISA_VERSION
	.align		4
        /*0050*/ 	.byte	0x03, 0x5f
        /*0052*/ 	.short	0x0101


	//----- nvinfo : EIATTR_VRC_CTA_INIT_COUNT
	.align		4
        /*0054*/ 	.byte	0x02, 0x4a
	.zero		1
	.zero		1


	//----- nvinfo : EIATTR_EXIT_INSTR_OFFSETS
	.align		4
        /*0058*/ 	.byte	0x04, 0x1c
        /*005a*/ 	.short	(.L_17 - .L_16)


	//   ....[0]....
.L_16:
        /*005c*/ 	.word	0x000000c0


	//   ....[1]....
        /*0060*/ 	.word	0x00000180


	//----- nvinfo : EIATTR_CBANK_PARAM_SIZE
	.align		4
.L_17:
        /*0064*/ 	.byte	0x03, 0x19
        /*0066*/ 	.short	0x0018


	//----- nvinfo : EIATTR_PARAM_CBANK
	.align		4
        /*0068*/ 	.byte	0x04, 0x0a
        /*006a*/ 	.short	(.L_19 - .L_18)
	.align		4
.L_18:
        /*006c*/ 	.word	index@(.nv.constant0._Z22addToEachValueInMatrixPiiim)
        /*0070*/ 	.short	0x0380
        /*0072*/ 	.short	0x0018


	//----- nvinfo : EIATTR_SW_WAR
	.align		4
.L_19:
        /*0074*/ 	.byte	0x04, 0x36
        /*0076*/ 	.short	(.L_21 - .L_20)
.L_20:
        /*0078*/ 	.word	0x00000008
.L_21:


//--------------------- .nv.callgraph             --------------------------
	.section	.nv.callgraph,"",@"SHT_CUDA_CALLGRAPH"
	.align	4
	.sectionentsize	8
	.align		4
        /*0000*/ 	.word	0x00000000
	.align		4
        /*0004*/ 	.word	0xffffffff
	.align		4
        /*0008*/ 	.word	0x00000000
	.align		4
        /*000c*/ 	.word	0xfffffffe
	.align		4
        /*0010*/ 	.word	0x00000000
	.align		4
        /*0014*/ 	.word	0xfffffffd
	.align		4
        /*0018*/ 	.word	0x00000000
	.align		4
        /*001c*/ 	.word	0xfffffffc


//--------------------- .text._Z22addToEachValueInMatrixPiiim --------------------------
	.section	.text._Z22addToEachValueInMatrixPiiim,"ax",@progbits
	.align	128
        .global         _Z22addToEachValueInMatrixPiiim
        .type           _Z22addToEachValueInMatrixPiiim,@function
        .size           _Z22addToEachValueInMatrixPiiim,(.L_x_1 - _Z22addToEachValueInMatrixPiiim)
        .other          _Z22addToEachValueInMatrixPiiim,@"STO_CUDA_ENTRY STV_DEFAULT"
_Z22addToEachValueInMatrixPiiim:
.text._Z22addToEachValueInMatrixPiiim:
[----:B------:R-:W-:Y:S01]  /*0000*/  LDC R1, c[0x0][0x37c] ;  /* 0x0000df00ff017b82 */ /* 0x000fe20000000800 */
[----:B------:R-:W0:Y:S07]  /*0010*/  S2R R2, SR_TID.Y ;  /* 0x0000000000027919 */ /* 0x000e2e0000002200 */
[----:B------:R-:W1:Y:S01]  /*0020*/  LDC R0, c[0x0][0x360] ;  /* 0x0000d800ff007b82 */ /* 0x000e620000000800 */
[----:B------:R-:W2:Y:S01]  /*0030*/  LDCU.64 UR6, c[0x0][0x388] ;  /* 0x00007100ff0677ac */ /* 0x000ea20008000a00 */
[----:B------:R-:W1:Y:S06]  /*0040*/  S2R R5, SR_TID.X ;  /* 0x0000000000057919 */ /* 0x000e6c0000002100 */
[----:B------:R-:W0:Y:S08]  /*0050*/  S2UR UR5, SR_CTAID.Y ;  /* 0x00000000000579c3 */ /* 0x000e300000002600 */
[----:B------:R-:W0:Y:S08]  /*0060*/  LDC R3, c[0x0][0x364] ;  /* 0x0000d900ff037b82 */ /* 0x000e300000000800 */
[----:B------:R-:W1:Y:S01]  /*0070*/  S2UR UR4, SR_CTAID.X ;  /* 0x00000000000479c3 */ /* 0x000e620000002500 */
[----:B0-----:R-:W-:-:S05]  /*0080*/  IMAD R3, R3, UR5, R2 ;  /* 0x0000000503037c24 */ /* 0x001fca000f8e0202 */
[----:B--2---:R-:W-:Y:S01]  /*0090*/  ISETP.GE.AND P0, PT, R3, UR7, PT ;  /* 0x0000000703007c0c */ /* 0x004fe2000bf06270 */
[----:B-1----:R-:W-:-:S05]  /*00a0*/  IMAD R0, R0, UR4, R5 ;  /* 0x0000000400007c24 */ /* 0x002fca000f8e0205 */
[----:B------:R-:W-:-:S13]  /*00b0*/  ISETP.GE.OR P0, PT, R0, UR6, P0 ;  /* 0x0000000600007c0c */ /* 0x000fda0008706670 */
[----:B------:R-:W-:Y:S05]  /*00c0*/  @P0 EXIT ;  /* 0x000000000000094d */ /* 0x000fea0003800000 */
[----:B------:R-:W0:Y:S01]  /*00d0*/  LDCU.64 UR8, c[0x0][0x390] ;  /* 0x00007200ff0877ac */ /* 0x000e220008000a00 */
[----:B------:R-:W-:Y:S01]  /*00e0*/  IMAD R0, R0, UR6, R3 ;  /* 0x0000000600007c24 */ /* 0x000fe2000f8e0203 */
[----:B------:R-:W1:Y:S01]  /*00f0*/  LDCU.64 UR10, c[0x0][0x380] ;  /* 0x00007000ff0a77ac */ /* 0x000e620008000a00 */
[----:B------:R-:W2:Y:S03]  /*0100*/  LDCU.64 UR4, c[0x0][0x358] ;  /* 0x00006b00ff0477ac */ /* 0x000ea60008000a00 */
[----:B0-----:R-:W-:-:S04]  /*0110*/  IADD3 R3, P0, PT, R0, UR8, RZ ;  /* 0x0000000800037c10 */ /* 0x001fc8000ff1e0ff */
[----:B------:R-:W-:Y:S02]  /*0120*/  LEA.HI.X.SX32 R0, R0, UR9, 0x1, P0 ;  /* 0x0000000900007c11 */ /* 0x000fe400080f0eff */
[----:B-1----:R-:W-:-:S04]  /*0130*/  LEA R2, P0, R3, UR10, 0x2 ;  /* 0x0000000a03027c11 */ /* 0x002fc8000f8010ff */
[----:B------:R-:W-:-:S05]  /*0140*/  LEA.HI.X R3, R3, UR11, R0, 0x2, P0 ;  /* 0x0000000b03037c11 */ /* 0x000fca00080f1400 */
[----:B--2---:R-:W2:Y:S02]  /*0150*/  LDG.E R0, desc[UR4][R2.64] ;  /* 0x0000000402007981 */ /* 0x004ea4000c1e1900 */
[----:B--2---:R-:W-:-:S05]  /*0160*/  VIADD R5, R0, 0x1 ;  /* 0x0000000100057836 */ /* 0x004fca0000000000 */
[----:B------:R-:W-:Y:S01]  /*0170*/  STG.E desc[UR4][R2.64], R5 ;  /* 0x0000000502007986 */ /* 0x000fe2000c101904 */
[----:B------:R-:W-:Y:S05]  /*0180*/  EXIT ;  /* 0x000000000000794d */ /* 0x000fea0003800000 */
.L_x_0:
[----:B------:R-:W-:-:S00]  /*0190*/  BRA `(.L_x_0) ;  /* 0xfffffffc00fc7947 */ /* 0x000fc0000383ffff */
[----:B------:R-:W-:-:S00]  /*01a0*/  NOP ;  /* 0x0000000000007918 */ /* 0x000fc00000000000 */
        /* <DEDUP_REMOVED lines=13> */
.L_x_1:


//--------------------- .nv.shared.reserved.0     --------------------------
	.section	.nv.shared.reserved.0,"aw",@nobits
	.weak		__nv_reservedSMEM_offset_0_alias
	.size		__nv_reservedSMEM_offset_0_alias, 0, 64
	.other		__nv_reservedSMEM_offset_0_alias,@"STO_CUDA_RESERVED_SHARED STV_DEFAULT"
__nv_reservedSMEM_offset_0_alias:
	.zero		0
	.zero		64


//--------------------- .nv.constant0._Z22addToEachValueInMatrixPiiim --------------------------
	.section	.nv.constant0._Z22addToEachValueInMatrixPiiim,"a",@progbits
	.sectionflags	@""
	.align	4
.nv.constant0._Z22addToEachValueInMatrixPiiim:
	.zero		920


//--------------------- SYMBOLS --------------------------

	.type		.nv.reservedSmem.offset0,@object
	.size		.nv.reservedSmem.offset0,0x4
